	.headerflags	@"EF_CUDA_TEXMODE_UNIFIED EF_CUDA_64BIT_ADDRESS EF_CUDA_ACCELERATORS EF_CUDA_SM90 EF_CUDA_VIRTUAL_SM(EF_CUDA_SM90)"
	.elftype	@"ET_EXEC"


//--------------------- .nv.info                  --------------------------
	.section	.nv.info,"",@"SHT_CUDA_INFO"
	.align	4


	//----- nvinfo : EIATTR_REGCOUNT
	.align		4
        /*0000*/ 	.byte	0x04, 0x2f
        /*0002*/ 	.short	(.L_3 - .L_2)
	.align		4
.L_2:
        /*0004*/ 	.word	index@(triton_poi_fused__native_batch_norm_legit_no_training_relu_31)
        /*0008*/ 	.word	0x00000024


	//----- nvinfo : EIATTR_MIN_STACK_SIZE
	.align		4
.L_3:
        /*000c*/ 	.byte	0x04, 0x12
        /*000e*/ 	.short	(.L_5 - .L_4)
	.align		4
.L_4:
        /*0010*/ 	.word	index@(triton_poi_fused__native_batch_norm_legit_no_training_relu_31)
        /*0014*/ 	.word	0x00000000


	//----- nvinfo : EIATTR_FRAME_SIZE
	.align		4
.L_5:
        /*0018*/ 	.byte	0x04, 0x11
        /*001a*/ 	.short	(.L_7 - .L_6)
	.align		4
.L_6:
        /*001c*/ 	.word	index@(triton_poi_fused__native_batch_norm_legit_no_training_relu_31)
        /*0020*/ 	.word	0x00000000


	//----- nvinfo : EIATTR_MIN_STACK_SIZE
	.align		4
.L_7:
        /*0024*/ 	.byte	0x04, 0x12
        /*0026*/ 	.short	(.L_9 - .L_8)
	.align		4
.L_8:
        /*0028*/ 	.word	index@(triton_poi_fused__native_batch_norm_legit_no_training_relu_31)
        /*002c*/ 	.word	0x00000000
.L_9:


//--------------------- .nv.info.triton_poi_fused__native_batch_norm_legit_no_training_relu_31 --------------------------
	.section	.nv.info.triton_poi_fused__native_batch_norm_legit_no_training_relu_31,"",@"SHT_CUDA_INFO"
	.sectionflags	@""
	.align	4


	//----- nvinfo : EIATTR_CUDA_API_VERSION
	.align		4
        /*0000*/ 	.byte	0x04, 0x37
        /*0002*/ 	.short	(.L_11 - .L_10)
.L_10:
        /*0004*/ 	.word	0x0000007c


	//----- nvinfo : EIATTR_KPARAM_INFO
	.align		4
.L_11:
        /*0008*/ 	.byte	0x04, 0x17
        /*000a*/ 	.short	(.L_13 - .L_12)
.L_12:
        /*000c*/ 	.word	0x00000000
        /*0010*/ 	.short	0x0006
        /*0012*/ 	.short	0x0030
        /*0014*/ 	.byte	0x00, 0xf0, 0x11, 0x00


	//----- nvinfo : EIATTR_KPARAM_INFO
	.align		4
.L_13:
        /*0018*/ 	.byte	0x04, 0x17
        /*001a*/ 	.short	(.L_15 - .L_14)
.L_14:
        /*001c*/ 	.word	0x00000000
        /*0020*/ 	.short	0x0005
        /*0022*/ 	.short	0x0028
        /*0024*/ 	.byte	0x00, 0xf4, 0x21, 0x00


	//----- nvinfo : EIATTR_KPARAM_INFO
	.align		4
.L_15:
        /*0028*/ 	.byte	0x04, 0x17
        /*002a*/ 	.short	(.L_17 - .L_16)
.L_16:
        /*002c*/ 	.word	0x00000000
        /*0030*/ 	.short	0x0004
        /*0032*/ 	.short	0x0020
        /*0034*/ 	.byte	0x00, 0xf4, 0x21, 0x00


	//----- nvinfo : EIATTR_KPARAM_INFO
	.align		4
.L_17:
        /*0038*/ 	.byte	0x04, 0x17
        /*003a*/ 	.short	(.L_19 - .L_18)
.L_18:
        /*003c*/ 	.word	0x00000000
        /*0040*/ 	.short	0x0003
        /*0042*/ 	.short	0x0018
        /*0044*/ 	.byte	0x00, 0xf4, 0x21, 0x00


	//----- nvinfo : EIATTR_KPARAM_INFO
	.align		4
.L_19:
        /*0048*/ 	.byte	0x04, 0x17
        /*004a*/ 	.short	(.L_21 - .L_20)
.L_20:
        /*004c*/ 	.word	0x00000000
        /*0050*/ 	.short	0x0002
        /*0052*/ 	.short	0x0010
        /*0054*/ 	.byte	0x00, 0xf4, 0x21, 0x00


	//----- nvinfo : EIATTR_KPARAM_INFO
	.align		4
.L_21:
        /*0058*/ 	.byte	0x04, 0x17
        /*005a*/ 	.short	(.L_23 - .L_22)
.L_22:
        /*005c*/ 	.word	0x00000000
        /*0060*/ 	.short	0x0001
        /*0062*/ 	.short	0x0008
        /*0064*/ 	.byte	0x00, 0xf4, 0x21, 0x00


	//----- nvinfo : EIATTR_KPARAM_INFO
	.align		4
.L_23:
        /*0068*/ 	.byte	0x04, 0x17
        /*006a*/ 	.short	(.L_25 - .L_24)
.L_24:
        /*006c*/ 	.word	0x00000000
        /*0070*/ 	.short	0x0000
        /*0072*/ 	.short	0x0000
        /*0074*/ 	.byte	0x00, 0xf4, 0x21, 0x00


	//----- nvinfo : EIATTR_SPARSE_MMA_MASK
	.align		4
.L_25:
        /*0078*/ 	.byte	0x03, 0x50
        /*007a*/ 	.short	0x0000


	//----- nvinfo : EIATTR_MAXREG_COUNT
	.align		4
        /*007c*/ 	.byte	0x03, 0x1b
        /*007e*/ 	.short	0x00ff


	//----- nvinfo : EIATTR_EXIT_INSTR_OFFSETS
	.align		4
        /*0080*/ 	.byte	0x04, 0x1c
        /*0082*/ 	.short	(.L_27 - .L_26)


	//   ....[0]....
.L_26:
        /*0084*/ 	.word	0x00000b30


	//   ....[1]....
        /*0088*/ 	.word	0x00000b50


	//----- nvinfo : EIATTR_REQNTID
	.align		4
.L_27:
        /*008c*/ 	.byte	0x04, 0x10
        /*008e*/ 	.short	(.L_29 - .L_28)
.L_28:
        /*0090*/ 	.word	0x00000080
        /*0094*/ 	.word	0x00000001
        /*0098*/ 	.word	0x00000001


	//----- nvinfo : EIATTR_CBANK_PARAM_SIZE
	.align		4
.L_29:
        /*009c*/ 	.byte	0x03, 0x19
        /*009e*/ 	.short	0x0034


	//----- nvinfo : EIATTR_PARAM_CBANK
	.align		4
        /*00a0*/ 	.byte	0x04, 0x0a
        /*00a2*/ 	.short	(.L_31 - .L_30)
	.align		4
.L_30:
        /*00a4*/ 	.word	index@(.nv.constant0.triton_poi_fused__native_batch_norm_legit_no_training_relu_31)
        /*00a8*/ 	.short	0x0210
        /*00aa*/ 	.short	0x0034


	//----- nvinfo : EIATTR_SW_WAR
	.align		4
.L_31:
        /*00ac*/ 	.byte	0x04, 0x36
        /*00ae*/ 	.short	(.L_33 - .L_32)
.L_32:
        /*00b0*/ 	.word	0x00000008
.L_33:


//--------------------- .nv.callgraph             --------------------------
	.section	.nv.callgraph,"",@"SHT_CUDA_CALLGRAPH"
	.align	4
	.sectionentsize	8
	.align		4
        /*0000*/ 	.word	0x00000000
	.align		4
        /*0004*/ 	.word	0xffffffff
	.align		4
        /*0008*/ 	.word	0x00000000
	.align		4
        /*000c*/ 	.word	0xfffffffe
	.align		4
        /*0010*/ 	.word	0x00000000
	.align		4
        /*0014*/ 	.word	0xfffffffd
	.align		4
        /*0018*/ 	.word	0x00000000
	.align		4
        /*001c*/ 	.word	0xfffffffc


//--------------------- .nv.constant4             --------------------------
	.section	.nv.constant4,"a",@progbits
	.align	8
	.align		8
.nv.constant4:
        /*0000*/ 	.dword	_$_str
	.align		8
        /*0008*/ 	.dword	_$_str_$_2


//--------------------- .text.triton_poi_fused__native_batch_norm_legit_no_training_relu_31 --------------------------
	.section	.text.triton_poi_fused__native_batch_norm_legit_no_training_relu_31,"ax",@progbits
	.align	128
        .global         triton_poi_fused__native_batch_norm_legit_no_training_relu_31
        .type           triton_poi_fused__native_batch_norm_legit_no_training_relu_31,@function
        .size           triton_poi_fused__native_batch_norm_legit_no_training_relu_31,(.L_x_1 - triton_poi_fused__native_batch_norm_legit_no_training_relu_31)
        .other          triton_poi_fused__native_batch_norm_legit_no_training_relu_31,@"STO_CUDA_ENTRY STV_DEFAULT"
triton_poi_fused__native_batch_norm_legit_no_training_relu_31:
.text.triton_poi_fused__native_batch_norm_legit_no_training_relu_31:
[----:B------:R-:W0:Y:S02]  /*0000*/  LDC R1, c[0x0][0x28] ;  /* 0x00000a00ff017b82 */ /* 0x000e240000000800 */
[----:B------:R-:W1:Y:S01]  /*0010*/  S2R R0, SR_TID.X ;  /* 0x0000000000007919 */ /* 0x000e620000002100 */
[----:B------:R-:W2:Y:S01]  /*0020*/  LDC.64 R28, c[0x0][0x220] ;  /* 0x00008800ff1c7b82 */ /* 0x000ea20000000a00 */
[----:B------:R-:W3:Y:S07]  /*0030*/  S2R R3, SR_CTAID.X ;  /* 0x0000000000037919 */ /* 0x000eee0000002500 */
[----:B------:R-:W4:Y:S01]  /*0040*/  LDC.64 R32, c[0x0][0x210] ;  /* 0x00008400ff207b82 */ /* 0x000f220000000a00 */
[----:B------:R-:W-:Y:S01]  /*0050*/  ULDC.64 UR4, c[0x0][0x208] ;  /* 0x0000820000047ab9 */ /* 0x000fe20000000a00 */
[----:B------:R-:W-:-:S02]  /*0060*/  CS2R R4, SRZ ;  /* 0x0000000000047805 */ /* 0x000fc4000001ff00 */
[----:B------:R-:W-:Y:S02]  /*0070*/  CS2R R6, SRZ ;  /* 0x0000000000067805 */ /* 0x000fe4000001ff00 */
[----:B------:R-:W-:Y:S02]  /*0080*/  CS2R R8, SRZ ;  /* 0x0000000000087805 */ /* 0x000fe4000001ff00 */
[----:B------:R-:W-:Y:S01]  /*0090*/  CS2R R10, SRZ ;  /* 0x00000000000a7805 */ /* 0x000fe2000001ff00 */
[----:B------:R-:W5:Y:S01]  /*00a0*/  LDC.64 R30, c[0x0][0x218] ;  /* 0x00008600ff1e7b82 */ /* 0x000f620000000a00 */
[----:B-1----:R-:W-:-:S04]  /*00b0*/  SHF.L.U32 R0, R0, 0x2, RZ ;  /* 0x0000000200007819 */ /* 0x002fc800000006ff */
[----:B------:R-:W-:Y:S02]  /*00c0*/  LOP3.LUT R0, R0, 0x1fc, RZ, 0xc0, !PT ;  /* 0x000001fc00007812 */ /* 0x000fe400078ec0ff */
[----:B---3--:R-:W-:Y:S02]  /*00d0*/  SHF.R.S32.HI R2, RZ, 0x15, R3 ;  /* 0x00000015ff027819 */ /* 0x008fe40000011403 */
[----:B------:R-:W-:Y:S02]  /*00e0*/  LEA R0, R3, R0, 0xa ;  /* 0x0000000003007211 */ /* 0x000fe400078e50ff */
[----:B------:R-:W-:Y:S02]  /*00f0*/  SGXT R3, R2, 0x1 ;  /* 0x000000010203781a */ /* 0x000fe40000000200 */
[----:B------:R-:W-:Y:S02]  /*0100*/  ISETP.GE.AND P1, PT, R0, 0x74480, PT ;  /* 0x000744800000780c */ /* 0x000fe40003f26270 */
[----:B------:R-:W-:-:S02]  /*0110*/  CS2R R12, SRZ ;  /* 0x00000000000c7805 */ /* 0x000fc4000001ff00 */
[----:B------:R-:W-:Y:S02]  /*0120*/  LEA.HI R3, R3, R0, RZ, 0x5 ;  /* 0x0000000003037211 */ /* 0x000fe400078f28ff */
[----:B------:R-:W-:Y:S01]  /*0130*/  CS2R R14, SRZ ;  /* 0x00000000000e7805 */ /* 0x000fe2000001ff00 */
[----:B----4-:R-:W-:Y:S01]  /*0140*/  IMAD.WIDE R32, R0, 0x4, R32 ;  /* 0x0000000400207825 */ /* 0x010fe200078e0220 */
[----:B------:R-:W-:-:S04]  /*0150*/  LOP3.LUT R3, R3, 0xffffffe0, RZ, 0xc0, !PT ;  /* 0xffffffe003037812 */ /* 0x000fc800078ec0ff */
[----:B------:R-:W-:Y:S01]  /*0160*/  IADD3 R2, R0, -R3, RZ ;  /* 0x8000000300027210 */ /* 0x000fe20007ffe0ff */
[----:B------:R-:W3:Y:S04]  /*0170*/  @!P1 LDG.E.128 R4, desc[UR4][R32.64] ;  /* 0x0000000420049981 */ /* 0x000ee8000c1e1d00 */
[----:B--2---:R-:W-:-:S04]  /*0180*/  IMAD.WIDE R28, R2, 0x4, R28 ;  /* 0x00000004021c7825 */ /* 0x004fc800078e021c */
[----:B-----5:R-:W-:Y:S01]  /*0190*/  IMAD.WIDE R30, R2, 0x4, R30 ;  /* 0x00000004021e7825 */ /* 0x020fe200078e021e */
[----:B------:R-:W2:Y:S04]  /*01a0*/  @!P1 LDG.E.EL.128 R12, desc[UR4][R28.64] ;  /* 0x000000041c0c9981 */ /* 0x000ea8000c2e1d00 */
[----:B------:R-:W3:Y:S01]  /*01b0*/  @!P1 LDG.E.EL.128 R8, desc[UR4][R30.64] ;  /* 0x000000041e089981 */ /* 0x000ee2000c2e1d00 */
[----:B------:R-:W-:-:S04]  /*01c0*/  IADD3 R3, R0, 0x200, RZ ;  /* 0x0000020000037810 */ /* 0x000fc80007ffe0ff */
[----:B------:R-:W-:Y:S02]  /*01d0*/  ISETP.GE.AND P0, PT, R3, 0x74480, PT ;  /* 0x000744800300780c */ /* 0x000fe40003f06270 */
[----:B------:R-:W-:Y:S02]  /*01e0*/  CS2R R24, SRZ ;  /* 0x0000000000187805 */ /* 0x000fe4000001ff00 */
[----:B------:R-:W-:Y:S02]  /*01f0*/  CS2R R26, SRZ ;  /* 0x00000000001a7805 */ /* 0x000fe4000001ff00 */
[----:B------:R-:W-:Y:S02]  /*0200*/  CS2R R16, SRZ ;  /* 0x0000000000107805 */ /* 0x000fe4000001ff00 */
[----:B------:R-:W-:Y:S02]  /*0210*/  CS2R R18, SRZ ;  /* 0x0000000000127805 */ /* 0x000fe4000001ff00 */
[----:B------:R-:W-:-:S02]  /*0220*/  CS2R R20, SRZ ;  /* 0x0000000000147805 */ /* 0x000fc4000001ff00 */
[----:B------:R-:W-:Y:S01]  /*0230*/  CS2R R22, SRZ ;  /* 0x0000000000167805 */ /* 0x000fe2000001ff00 */
[----:B------:R-:W4:Y:S04]  /*0240*/  @!P0 LDG.E.EL.128 R24, desc[UR4][R28.64] ;  /* 0x000000041c188981 */ /* 0x000f28000c2e1d00 */
[----:B------:R-:W5:Y:S04]  /*0250*/  @!P0 LDG.E.128 R16, desc[UR4][R32.64+0x800] ;  /* 0x0008000420108981 */ /* 0x000f68000c1e1d00 */
[----:B------:R1:W5:Y:S01]  /*0260*/  @!P0 LDG.E.EL.128 R20, desc[UR4][R30.64] ;  /* 0x000000041e148981 */ /* 0x000362000c2e1d00 */
[----:B------:R-:W-:Y:S01]  /*0270*/  HFMA2.MMA R3, -RZ, RZ, 1.625, 0 ;  /* 0x3e800000ff037435 */ /* 0x000fe200000001ff */
[----:B-1----:R-:W1:Y:S02]  /*0280*/  LDC.64 R30, c[0x0][0x230] ;  /* 0x00008c00ff1e7b82 */ /* 0x002e640000000a00 */
[----:B-1----:R-:W-:-:S04]  /*0290*/  IMAD.WIDE R30, R2, 0x4, R30 ;  /* 0x00000004021e7825 */ /* 0x002fc800078e021e */
[----:B--2---:R-:W-:Y:S01]  /*02a0*/  FADD R12, R12, 9.9999997473787516356e-06 ;  /* 0x3727c5ac0c0c7421 */ /* 0x004fe20000000000 */
[----:B---3--:R-:W-:-:S05]  /*02b0*/  FADD R5, -R9, R5 ;  /* 0x0000000509057221 */ /* 0x008fca0000000100 */
[----:B------:R-:W1:Y:S01]  /*02c0*/  MUFU.SQRT R12, R12 ;  /* 0x0000000c000c7308 */ /* 0x000e620000002000 */
[----:B------:R-:W-:Y:S01]  /*02d0*/  FADD R9, R13, 9.9999997473787516356e-06 ;  /* 0x3727c5ac0d097421 */ /* 0x000fe20000000000 */
[----:B------:R-:W-:Y:S01]  /*02e0*/  FADD R4, -R8, R4 ;  /* 0x0000000408047221 */ /* 0x000fe20000000100 */
[----:B------:R-:W-:Y:S01]  /*02f0*/  FADD R8, R14, 9.9999997473787516356e-06 ;  /* 0x3727c5ac0e087421 */ /* 0x000fe20000000000 */
[----:B------:R-:W-:-:S04]  /*0300*/  FADD R14, R15, 9.9999997473787516356e-06 ;  /* 0x3727c5ac0f0e7421 */ /* 0x000fc80000000000 */
[----:B------:R-:W2:Y:S01]  /*0310*/  MUFU.SQRT R9, R9 ;  /* 0x0000000900097308 */ /* 0x000ea20000002000 */
[----:B-1----:R-:W-:-:S07]  /*0320*/  FSETP.GT.AND P5, PT, R12, 8.50705917302346158658e+37, PT ;  /* 0x7e8000000c00780b */ /* 0x002fce0003fa4000 */
[----:B------:R-:W1:Y:S01]  /*0330*/  MUFU.SQRT R8, R8 ;  /* 0x0000000800087308 */ /* 0x000e620000002000 */
[----:B------:R-:W-:Y:S01]  /*0340*/  FSETP.GEU.AND P2, PT, R12, 1.175494350822287508e-38, PT ;  /* 0x008000000c00780b */ /* 0x000fe20003f4e000 */
[----:B----4-:R-:W-:-:S06]  /*0350*/  FADD R24, R24, 9.9999997473787516356e-06 ;  /* 0x3727c5ac18187421 */ /* 0x010fcc0000000000 */
[----:B------:R-:W3:Y:S01]  /*0360*/  MUFU.SQRT R14, R14 ;  /* 0x0000000e000e7308 */ /* 0x000ee20000002000 */
[C---:B--2---:R-:W-:Y:S01]  /*0370*/  FSETP.GT.AND P3, PT, R9.reuse, 8.50705917302346158658e+37, PT ;  /* 0x7e8000000900780b */ /* 0x044fe20003f64000 */
[----:B------:R-:W-:Y:S01]  /*0380*/  FADD R10, -R10, R6 ;  /* 0x000000060a0a7221 */ /* 0x000fe20000000100 */
[----:B------:R-:W-:Y:S01]  /*0390*/  FSETP.GEU.AND P4, PT, R9, 1.175494350822287508e-38, PT ;  /* 0x008000000900780b */ /* 0x000fe20003f8e000 */
[----:B------:R-:W-:Y:S01]  /*03a0*/  @P5 FMUL R12, R12, 0.25 ;  /* 0x3e8000000c0c5820 */ /* 0x000fe20000400000 */
[----:B------:R-:W-:-:S03]  /*03b0*/  FSEL R6, R3, 1, P5 ;  /* 0x3f80000003067808 */ /* 0x000fc60002800000 */
[----:B------:R-:W2:Y:S01]  /*03c0*/  MUFU.SQRT R15, R24 ;  /* 0x00000018000f7308 */ /* 0x000ea20000002000 */
[----:B------:R-:W-:Y:S01]  /*03d0*/  FADD R13, R25, 9.9999997473787516356e-06 ;  /* 0x3727c5ac190d7421 */ /* 0x000fe20000000000 */
[----:B------:R-:W-:Y:S01]  /*03e0*/  FADD R26, R26, 9.9999997473787516356e-06 ;  /* 0x3727c5ac1a1a7421 */ /* 0x000fe20000000000 */
[----:B------:R-:W-:Y:S01]  /*03f0*/  @!P2 FMUL R12, R12, 16777216 ;  /* 0x4b8000000c0ca820 */ /* 0x000fe20000400000 */
[----:B------:R-:W-:Y:S01]  /*0400*/  @!P2 FMUL R6, R6, 16777216 ;  /* 0x4b8000000606a820 */ /* 0x000fe20000400000 */
[----:B-1----:R-:W-:Y:S01]  /*0410*/  FSETP.GT.AND P6, PT, R8, 8.50705917302346158658e+37, PT ;  /* 0x7e8000000800780b */ /* 0x002fe20003fc4000 */
[----:B-----5:R-:W-:Y:S01]  /*0420*/  FADD R16, -R20, R16 ;  /* 0x0000001014107221 */ /* 0x020fe20000000100 */
[----:B---3--:R-:W-:Y:S01]  /*0430*/  FSETP.GT.AND P2, PT, R14, 8.50705917302346158658e+37, PT ;  /* 0x7e8000000e00780b */ /* 0x008fe20003f44000 */
[----:B------:R-:W1:Y:S01]  /*0440*/  MUFU.SQRT R13, R13 ;  /* 0x0000000d000d7308 */ /* 0x000e620000002000 */
[----:B------:R-:W-:Y:S01]  /*0450*/  FSEL R20, R3, 1, P3 ;  /* 0x3f80000003147808 */ /* 0x000fe20001800000 */
[----:B------:R-:W-:Y:S01]  /*0460*/  @P3 FMUL R9, R9, 0.25 ;  /* 0x3e80000009093820 */ /* 0x000fe20000400000 */
[----:B------:R-:W-:-:S02]  /*0470*/  FSETP.GEU.AND P5, PT, R8, 1.175494350822287508e-38, PT ;  /* 0x008000000800780b */ /* 0x000fc40003fae000 */
[----:B------:R-:W-:-:S03]  /*0480*/  FSETP.GEU.AND P3, PT, R14, 1.175494350822287508e-38, PT ;  /* 0x008000000e00780b */ /* 0x000fc60003f6e000 */
[----:B------:R-:W3:Y:S01]  /*0490*/  MUFU.SQRT R25, R26 ;  /* 0x0000001a00197308 */ /* 0x000ee20000002000 */
[----:B------:R-:W-:Y:S01]  /*04a0*/  @!P4 FMUL R9, R9, 16777216 ;  /* 0x4b8000000909c820 */ /* 0x000fe20000400000 */
[----:B------:R-:W-:Y:S01]  /*04b0*/  @!P4 FMUL R20, R20, 16777216 ;  /* 0x4b8000001414c820 */ /* 0x000fe20000400000 */
[----:B--2---:R-:W-:Y:S01]  /*04c0*/  FSETP.GT.AND P4, PT, R15, 8.50705917302346158658e+37, PT ;  /* 0x7e8000000f00780b */ /* 0x004fe20003f84000 */
[----:B------:R-:W-:Y:S01]  /*04d0*/  FADD R11, -R11, R7 ;  /* 0x000000070b0b7221 */ /* 0x000fe20000000100 */
[C---:B------:R-:W-:Y:S01]  /*04e0*/  FSEL R24, R3.reuse, 1, P6 ;  /* 0x3f80000003187808 */ /* 0x040fe20003000000 */
[----:B------:R-:W-:Y:S02]  /*04f0*/  @P6 FMUL R8, R8, 0.25 ;  /* 0x3e80000008086820 */ /* 0x000fe40000400000 */
[----:B------:R2:W4:Y:S01]  /*0500*/  MUFU.RCP R7, R12 ;  /* 0x0000000c00077308 */ /* 0x0005220000001000 */
[----:B------:R-:W-:Y:S01]  /*0510*/  @P2 FMUL R14, R14, 0.25 ;  /* 0x3e8000000e0e2820 */ /* 0x000fe20000400000 */
[----:B------:R-:W-:Y:S01]  /*0520*/  @!P5 FMUL R8, R8, 16777216 ;  /* 0x4b8000000808d820 */ /* 0x000fe20000400000 */
[----:B------:R-:W-:Y:S01]  /*0530*/  @!P5 FMUL R24, R24, 16777216 ;  /* 0x4b8000001818d820 */ /* 0x000fe20000400000 */
[----:B--2---:R-:W-:Y:S01]  /*0540*/  FSEL R12, R3, 1, P2 ;  /* 0x3f800000030c7808 */ /* 0x004fe20001000000 */
[----:B------:R-:W-:Y:S01]  /*0550*/  @!P3 FMUL R14, R14, 16777216 ;  /* 0x4b8000000e0eb820 */ /* 0x000fe20000400000 */
[----:B-1----:R-:W-:-:S03]  /*0560*/  FSETP.GT.AND P5, PT, R13, 8.50705917302346158658e+37, PT ;  /* 0x7e8000000d00780b */ /* 0x002fc60003fa4000 */
[----:B------:R-:W-:Y:S01]  /*0570*/  @!P3 FMUL R12, R12, 16777216 ;  /* 0x4b8000000c0cb820 */ /* 0x000fe20000400000 */
[----:B---3--:R-:W-:Y:S01]  /*0580*/  FSETP.GT.AND P3, PT, R25, 8.50705917302346158658e+37, PT ;  /* 0x7e8000001900780b */ /* 0x008fe20003f64000 */
[----:B------:R-:W-:Y:S01]  /*0590*/  FADD R17, -R21, R17 ;  /* 0x0000001115117221 */ /* 0x000fe20000000100 */
[C---:B------:R-:W-:Y:S01]  /*05a0*/  FSETP.GEU.AND P6, PT, R15.reuse, 1.175494350822287508e-38, PT ;  /* 0x008000000f00780b */ /* 0x040fe20003fce000 */
[----:B------:R-:W-:Y:S01]  /*05b0*/  @P4 FMUL R15, R15, 0.25 ;  /* 0x3e8000000f0f4820 */ /* 0x000fe20000400000 */
[----:B------:R-:W-:Y:S01]  /*05c0*/  FSEL R21, R3, 1, P4 ;  /* 0x3f80000003157808 */ /* 0x000fe20002000000 */
[----:B------:R-:W1:Y:S01]  /*05d0*/  MUFU.RCP R29, R14 ;  /* 0x0000000e001d7308 */ /* 0x000e620000001000 */
[----:B------:R-:W-:Y:S02]  /*05e0*/  FSETP.GEU.AND P2, PT, R13, 1.175494350822287508e-38, PT ;  /* 0x008000000d00780b */ /* 0x000fe40003f4e000 */
[----:B------:R-:W-:Y:S01]  /*05f0*/  FSETP.GEU.AND P4, PT, R25, 1.175494350822287508e-38, PT ;  /* 0x008000001900780b */ /* 0x000fe20003f8e000 */
[----:B------:R-:W-:-:S04]  /*0600*/  FADD R23, -R23, R19 ;  /* 0x0000001317177221 */ /* 0x000fc80000000100 */
[----:B------:R-:W2:Y:S01]  /*0610*/  MUFU.RCP R33, R8 ;  /* 0x0000000800217308 */ /* 0x000ea20000001000 */
[----:B----4-:R-:W-:Y:S01]  /*0620*/  FMUL R19, R7, R6 ;  /* 0x0000000607137220 */ /* 0x010fe20000400000 */
[----:B------:R-:W-:Y:S01]  /*0630*/  @P5 FMUL R13, R13, 0.25 ;  /* 0x3e8000000d0d5820 */ /* 0x000fe20000400000 */
[----:B------:R-:W3:Y:S01]  /*0640*/  LDC.64 R6, c[0x0][0x228] ;  /* 0x00008a00ff067b82 */ /* 0x000ee20000000a00 */
[----:B------:R-:W-:-:S04]  /*0650*/  @P3 FMUL R25, R25, 0.25 ;  /* 0x3e80000019193820 */ /* 0x000fc80000400000 */
[----:B------:R-:W4:Y:S01]  /*0660*/  MUFU.RCP R9, R9 ;  /* 0x0000000900097308 */ /* 0x000f220000001000 */
[----:B------:R-:W-:Y:S01]  /*0670*/  @!P6 FMUL R15, R15, 16777216 ;  /* 0x4b8000000f0fe820 */ /* 0x000fe20000400000 */
[----:B------:R-:W-:Y:S01]  /*0680*/  @!P2 FMUL R13, R13, 16777216 ;  /* 0x4b8000000d0da820 */ /* 0x000fe20000400000 */
[----:B------:R-:W-:Y:S01]  /*0690*/  @!P4 FMUL R25, R25, 16777216 ;  /* 0x4b8000001919c820 */ /* 0x000fe20000400000 */
[----:B-1----:R-:W-:Y:S01]  /*06a0*/  FMUL R12, R29, R12 ;  /* 0x0000000c1d0c7220 */ /* 0x002fe20000400000 */
[----:B--2---:R-:W-:-:S03]  /*06b0*/  FMUL R33, R33, R24 ;  /* 0x0000001821217220 */ /* 0x004fc60000400000 */
[----:B------:R1:W2:Y:S08]  /*06c0*/  MUFU.RCP R8, R15 ;  /* 0x0000000f00087308 */ /* 0x0002b00000001000 */
[----:B------:R-:W5:Y:S01]  /*06d0*/  MUFU.RCP R26, R13 ;  /* 0x0000000d001a7308 */ /* 0x000f620000001000 */
[----:B----4-:R-:W-:Y:S01]  /*06e0*/  FMUL R24, R9, R20 ;  /* 0x0000001409187220 */ /* 0x010fe20000400000 */
[----:B-1----:R-:W-:-:S06]  /*06f0*/  FMUL R15, R33, R10 ;  /* 0x0000000a210f7220 */ /* 0x002fcc0000400000 */
[----:B------:R2:W1:Y:S01]  /*0700*/  MUFU.RCP R29, R25 ;  /* 0x00000019001d7308 */ /* 0x0004620000001000 */
[C---:B------:R-:W-:Y:S02]  /*0710*/  FSEL R9, R3.reuse, 1, P5 ;  /* 0x3f80000003097808 */ /* 0x040fe40002800000 */
[----:B------:R-:W-:Y:S01]  /*0720*/  FSEL R10, R3, 1, P3 ;  /* 0x3f800000030a7808 */ /* 0x000fe20001800000 */
[----:B------:R-:W-:Y:S02]  /*0730*/  @!P6 FMUL R21, R21, 16777216 ;  /* 0x4b8000001515e820 */ /* 0x000fe40000400000 */
[----:B------:R-:W-:Y:S02]  /*0740*/  @!P2 FMUL R9, R9, 16777216 ;  /* 0x4b8000000909a820 */ /* 0x000fe40000400000 */
[----:B------:R-:W-:Y:S01]  /*0750*/  @!P4 FMUL R10, R10, 16777216 ;  /* 0x4b8000000a0ac820 */ /* 0x000fe20000400000 */
[----:B------:R-:W-:Y:S01]  /*0760*/  FMUL R12, R12, R11 ;  /* 0x0000000b0c0c7220 */ /* 0x000fe20000400000 */
[----:B------:R-:W-:Y:S01]  /*0770*/  FMUL R24, R24, R5 ;  /* 0x0000000518187220 */ /* 0x000fe20000400000 */
[----:B------:R-:W-:Y:S01]  /*0780*/  FMUL R19, R19, R4 ;  /* 0x0000000413137220 */ /* 0x000fe20000400000 */
[----:B--2---:R-:W-:Y:S01]  /*0790*/  FMUL R25, R8, R21 ;  /* 0x0000001508197220 */ /* 0x004fe20000400000 */
[----:B-----5:R-:W-:Y:S01]  /*07a0*/  FMUL R26, R26, R9 ;  /* 0x000000091a1a7220 */ /* 0x020fe20000400000 */
[----:B---3--:R-:W-:-:S04]  /*07b0*/  IMAD.WIDE R32, R2, 0x4, R6 ;  /* 0x0000000402207825 */ /* 0x008fc800078e0206 */
[----:B-1----:R-:W-:Y:S01]  /*07c0*/  FMUL R29, R29, R10 ;  /* 0x0000000a1d1d7220 */ /* 0x002fe20000400000 */
[----:B------:R-:W-:Y:S02]  /*07d0*/  CS2R R8, SRZ ;  /* 0x0000000000087805 */ /* 0x000fe4000001ff00 */
[----:B------:R-:W-:Y:S02]  /*07e0*/  CS2R R10, SRZ ;  /* 0x00000000000a7805 */ /* 0x000fe4000001ff00 */
[----:B------:R-:W-:Y:S02]  /*07f0*/  CS2R R4, SRZ ;  /* 0x0000000000047805 */ /* 0x000fe4000001ff00 */
[----:B------:R-:W-:Y:S02]  /*0800*/  CS2R R6, SRZ ;  /* 0x0000000000067805 */ /* 0x000fe4000001ff00 */
[----:B------:R-:W2:Y:S04]  /*0810*/  @!P1 LDG.E.EL.128 R8, desc[UR4][R32.64] ;  /* 0x0000000420089981 */ /* 0x000ea8000c2e1d00 */
[----:B------:R-:W2:Y:S01]  /*0820*/  @!P1 LDG.E.EL.128 R4, desc[UR4][R30.64] ;  /* 0x000000041e049981 */ /* 0x000ea2000c2e1d00 */
[----:B------:R-:W-:-:S04]  /*0830*/  FADD R27, R27, 9.9999997473787516356e-06 ;  /* 0x3727c5ac1b1b7421 */ /* 0x000fc80000000000 */
[----:B------:R-:W1:Y:S02]  /*0840*/  MUFU.SQRT R20, R27 ;  /* 0x0000001b00147308 */ /* 0x000e640000002000 */
[C---:B-1----:R-:W-:Y:S02]  /*0850*/  FSETP.GT.AND P2, PT, R20.reuse, 8.50705917302346158658e+37, PT ;  /* 0x7e8000001400780b */ /* 0x042fe40003f44000 */
[----:B------:R-:W-:-:S11]  /*0860*/  FSETP.GEU.AND P3, PT, R20, 1.175494350822287508e-38, PT ;  /* 0x008000001400780b */ /* 0x000fd60003f6e000 */
[----:B------:R-:W-:-:S04]  /*0870*/  @P2 FMUL R20, R20, 0.25 ;  /* 0x3e80000014142820 */ /* 0x000fc80000400000 */
[----:B------:R-:W-:-:S06]  /*0880*/  @!P3 FMUL R20, R20, 16777216 ;  /* 0x4b8000001414b820 */ /* 0x000fcc0000400000 */
[----:B------:R-:W1:Y:S01]  /*0890*/  MUFU.RCP R20, R20 ;  /* 0x0000001400147308 */ /* 0x000e620000001000 */
[----:B------:R-:W-:-:S05]  /*08a0*/  FSEL R3, R3, 1, P2 ;  /* 0x3f80000003037808 */ /* 0x000fca0001000000 */
[----:B------:R-:W-:Y:S01]  /*08b0*/  @!P3 FMUL R3, R3, 16777216 ;  /* 0x4b8000000303b820 */ /* 0x000fe20000400000 */
[----:B------:R-:W-:-:S03]  /*08c0*/  FADD R18, -R22, R18 ;  /* 0x0000001216127221 */ /* 0x000fc60000000100 */
[----:B-1----:R-:W-:Y:S01]  /*08d0*/  FMUL R2, R20, R3 ;  /* 0x0000000314027220 */ /* 0x002fe20000400000 */
[----:B------:R-:W-:-:S03]  /*08e0*/  CS2R R20, SRZ ;  /* 0x0000000000147805 */ /* 0x000fc6000001ff00 */
[----:B------:R-:W-:Y:S01]  /*08f0*/  FMUL R2, R2, R23 ;  /* 0x0000001702027220 */ /* 0x000fe20000400000 */
[----:B------:R-:W-:-:S06]  /*0900*/  CS2R R22, SRZ ;  /* 0x0000000000167805 */ /* 0x000fcc000001ff00 */
[----:B------:R-:W3:Y:S01]  /*0910*/  @!P0 LDG.E.EL.128 R20, desc[UR4][R30.64] ;  /* 0x000000041e148981 */ /* 0x000ee2000c2e1d00 */
[----:B--2---:R-:W-:Y:S01]  /*0920*/  FFMA R6, R15, R10, R6 ;  /* 0x0000000a0f067223 */ /* 0x004fe20000000006 */
[----:B------:R-:W-:Y:S01]  /*0930*/  FFMA R7, R12, R11, R7 ;  /* 0x0000000b0c077223 */ /* 0x000fe20000000007 */
[----:B------:R-:W-:Y:S02]  /*0940*/  CS2R R12, SRZ ;  /* 0x00000000000c7805 */ /* 0x000fe4000001ff00 */
[----:B------:R-:W-:Y:S01]  /*0950*/  CS2R R14, SRZ ;  /* 0x00000000000e7805 */ /* 0x000fe2000001ff00 */
[----:B------:R-:W1:Y:S05]  /*0960*/  LDC.64 R10, c[0x0][0x238] ;  /* 0x00008e00ff0a7b82 */ /* 0x000e6a0000000a00 */
[----:B------:R-:W3:Y:S01]  /*0970*/  @!P0 LDG.E.EL.128 R12, desc[UR4][R32.64] ;  /* 0x00000004200c8981 */ /* 0x000ee2000c2e1d00 */
[----:B------:R-:W-:Y:S01]  /*0980*/  FFMA R5, R24, R9, R5 ;  /* 0x0000000918057223 */ /* 0x000fe20000000005 */
[----:B------:R-:W-:Y:S01]  /*0990*/  FFMA R4, R19, R8, R4 ;  /* 0x0000000813047223 */ /* 0x000fe20000000004 */
[----:B------:R-:W-:Y:S01]  /*09a0*/  FSETP.GEU.AND P2, PT, R7, RZ, PT ;  /* 0x000000ff0700720b */ /* 0x000fe20003f4e000 */
[----:B------:R-:W-:Y:S01]  /*09b0*/  FMUL R29, R29, R18 ;  /* 0x000000121d1d7220 */ /* 0x000fe20000400000 */
[----:B------:R-:W-:Y:S01]  /*09c0*/  FSETP.GEU.AND P3, PT, R6, RZ, PT ;  /* 0x000000ff0600720b */ /* 0x000fe20003f6e000 */
[----:B------:R-:W-:Y:S01]  /*09d0*/  FMUL R26, R26, R17 ;  /* 0x000000111a1a7220 */ /* 0x000fe20000400000 */
[----:B------:R-:W-:Y:S01]  /*09e0*/  FSETP.GEU.AND P4, PT, R5, RZ, PT ;  /* 0x000000ff0500720b */ /* 0x000fe20003f8e000 */
[----:B------:R-:W-:Y:S01]  /*09f0*/  FMUL R25, R25, R16 ;  /* 0x0000001019197220 */ /* 0x000fe20000400000 */
[----:B------:R-:W-:-:S02]  /*0a00*/  FSETP.GEU.AND P5, PT, R4, RZ, PT ;  /* 0x000000ff0400720b */ /* 0x000fc40003fae000 */
[----:B------:R-:W-:Y:S02]  /*0a10*/  SEL R7, R7, RZ, P2 ;  /* 0x000000ff07077207 */ /* 0x000fe40001000000 */
[----:B------:R-:W-:Y:S02]  /*0a20*/  SEL R6, R6, RZ, P3 ;  /* 0x000000ff06067207 */ /* 0x000fe40001800000 */
[----:B------:R-:W-:Y:S02]  /*0a30*/  SEL R5, R5, RZ, P4 ;  /* 0x000000ff05057207 */ /* 0x000fe40002000000 */
[----:B------:R-:W-:Y:S01]  /*0a40*/  SEL R4, R4, RZ, P5 ;  /* 0x000000ff04047207 */ /* 0x000fe20002800000 */
[----:B-1----:R-:W-:-:S05]  /*0a50*/  IMAD.WIDE R10, R0, 0x4, R10 ;  /* 0x00000004000a7825 */ /* 0x002fca00078e020a */
[----:B------:R1:W-:Y:S01]  /*0a60*/  @!P1 STG.E.128 desc[UR4][R10.64], R4 ;  /* 0x000000040a009986 */ /* 0x0003e2000c101d04 */
[----:B---3--:R-:W-:Y:S01]  /*0a70*/  FFMA R2, R2, R15, R23 ;  /* 0x0000000f02027223 */ /* 0x008fe20000000017 */
[----:B------:R-:W-:Y:S01]  /*0a80*/  FFMA R14, R29, R14, R22 ;  /* 0x0000000e1d0e7223 */ /* 0x000fe20000000016 */
[----:B------:R-:W-:Y:S01]  /*0a90*/  FFMA R13, R26, R13, R21 ;  /* 0x0000000d1a0d7223 */ /* 0x000fe20000000015 */
[----:B------:R-:W-:Y:S02]  /*0aa0*/  FFMA R12, R25, R12, R20 ;  /* 0x0000000c190c7223 */ /* 0x000fe40000000014 */
[----:B------:R-:W-:Y:S02]  /*0ab0*/  FSETP.GEU.AND P1, PT, R2, RZ, PT ;  /* 0x000000ff0200720b */ /* 0x000fe40003f2e000 */
[----:B------:R-:W-:Y:S02]  /*0ac0*/  FSETP.GEU.AND P2, PT, R14, RZ, PT ;  /* 0x000000ff0e00720b */ /* 0x000fe40003f4e000 */
[----:B------:R-:W-:-:S02]  /*0ad0*/  FSETP.GEU.AND P3, PT, R13, RZ, PT ;  /* 0x000000ff0d00720b */ /* 0x000fc40003f6e000 */
[----:B------:R-:W-:Y:S02]  /*0ae0*/  FSETP.GEU.AND P4, PT, R12, RZ, PT ;  /* 0x000000ff0c00720b */ /* 0x000fe40003f8e000 */
[----:B------:R-:W-:Y:S02]  /*0af0*/  SEL R15, R2, RZ, P1 ;  /* 0x000000ff020f7207 */ /* 0x000fe40000800000 */
[----:B------:R-:W-:Y:S02]  /*0b00*/  SEL R14, R14, RZ, P2 ;  /* 0x000000ff0e0e7207 */ /* 0x000fe40001000000 */
[----:B------:R-:W-:Y:S02]  /*0b10*/  SEL R13, R13, RZ, P3 ;  /* 0x000000ff0d0d7207 */ /* 0x000fe40001800000 */
[----:B------:R-:W-:Y:S01]  /*0b20*/  SEL R12, R12, RZ, P4 ;  /* 0x000000ff0c0c7207 */ /* 0x000fe20002000000 */
[----:B-1----:R-:W-:Y:S06]  /*0b30*/  @P0 EXIT ;  /* 0x000000000000094d */ /* 0x002fec0003800000 */
[----:B------:R-:W-:Y:S01]  /*0b40*/  STG.E.128 desc[UR4][R10.64+0x800], R12 ;  /* 0x0008000c0a007986 */ /* 0x000fe2000c101d04 */
[----:B------:R-:W-:Y:S05]  /*0b50*/  EXIT ;  /* 0x000000000000794d */ /* 0x000fea0003800000 */
.L_x_0:
[----:B------:R-:W-:-:S00]  /*0b60*/  BRA `(.L_x_0) ;  /* 0xfffffffc00fc7947 */ /* 0x000fc0000383ffff */
[----:B------:R-:W-:-:S00]  /*0b70*/  NOP ;  /* 0x0000000000007918 */ /* 0x000fc00000000000 */
        /* <DEDUP_REMOVED lines=8> */
.L_x_1:


//--------------------- .nv.global.init           --------------------------
	.section	.nv.global.init,"aw",@progbits
.nv.global.init:
	.type		_$_str,@object
	.size		_$_str,(_$_str_$_2 - _$_str)
_$_str:
        /*0000*/ 	.byte	0x5f, 0x5f, 0x43, 0x55, 0x44, 0x41, 0x5f, 0x46, 0x54, 0x5a, 0x00
	.type		_$_str_$_2,@object
	.size		_$_str_$_2,(.L_1 - _$_str_$_2)
_$_str_$_2:
        /*000b*/ 	.byte	0x5f, 0x5f, 0x43, 0x55, 0x44, 0x41, 0x5f, 0x50, 0x52, 0x45, 0x43, 0x5f, 0x53, 0x51, 0x52, 0x54
        /*001b*/ 	.byte	0x00
.L_1:


//--------------------- .nv.constant0.triton_poi_fused__native_batch_norm_legit_no_training_relu_31 --------------------------
	.section	.nv.constant0.triton_poi_fused__native_batch_norm_legit_no_training_relu_31,"a",@progbits
	.sectionflags	@""
	.align	4
.nv.constant0.triton_poi_fused__native_batch_norm_legit_no_training_relu_31:
	.zero		580
